//
// Generated by NVIDIA NVVM Compiler
//
// Compiler Build ID: CL-36424714
// Cuda compilation tools, release 13.0, V13.0.88
// Based on NVVM 20.0.0
//

.version 9.0
.target sm_100
.address_size 64

	// .globl	_Z17ComputePhiMag_GPUPfS_S_i
.global .align 4 .b8 __cudart_i2opi_f[24] = {65, 144, 67, 60, 153, 149, 98, 219, 192, 221, 52, 245, 209, 87, 39, 252, 41, 21, 68, 78, 110, 131, 249, 162};

.visible .entry _Z17ComputePhiMag_GPUPfS_S_i(
	.param .u64 .ptr .align 1 _Z17ComputePhiMag_GPUPfS_S_i_param_0,
	.param .u64 .ptr .align 1 _Z17ComputePhiMag_GPUPfS_S_i_param_1,
	.param .u64 .ptr .align 1 _Z17ComputePhiMag_GPUPfS_S_i_param_2,
	.param .u32 _Z17ComputePhiMag_GPUPfS_S_i_param_3
)
{
	.reg .pred 	%p<2>;
	.reg .b32 	%r<6>;
	.reg .b32 	%f<5>;
	.reg .b64 	%rd<11>;

	ld.param.u64 	%rd1, [_Z17ComputePhiMag_GPUPfS_S_i_param_0];
	ld.param.u64 	%rd2, [_Z17ComputePhiMag_GPUPfS_S_i_param_1];
	ld.param.u64 	%rd3, [_Z17ComputePhiMag_GPUPfS_S_i_param_2];
	ld.param.u32 	%r2, [_Z17ComputePhiMag_GPUPfS_S_i_param_3];
	mov.u32 	%r3, %ctaid.x;
	shl.b32 	%r4, %r3, 9;
	mov.u32 	%r5, %tid.x;
	add.s32 	%r1, %r4, %r5;
	setp.ge.s32 	%p1, %r1, %r2;
	@%p1 bra 	$L__BB0_2;
	cvta.to.global.u64 	%rd4, %rd1;
	cvta.to.global.u64 	%rd5, %rd2;
	cvta.to.global.u64 	%rd6, %rd3;
	mul.wide.s32 	%rd7, %r1, 4;
	add.s64 	%rd8, %rd4, %rd7;
	ld.global.f32 	%f1, [%rd8];
	add.s64 	%rd9, %rd5, %rd7;
	ld.global.f32 	%f2, [%rd9];
	mul.f32 	%f3, %f2, %f2;
	fma.rn.f32 	%f4, %f1, %f1, %f3;
	add.s64 	%rd10, %rd6, %rd7;
	st.global.f32 	[%rd10], %f4;
$L__BB0_2:
	ret;

}
	// .globl	_Z12ComputeQ_GPUiiPfS_S_S_S_P7kValues
.visible .entry _Z12ComputeQ_GPUiiPfS_S_S_S_P7kValues(
	.param .u32 _Z12ComputeQ_GPUiiPfS_S_S_S_P7kValues_param_0,
	.param .u32 _Z12ComputeQ_GPUiiPfS_S_S_S_P7kValues_param_1,
	.param .u64 .ptr .align 1 _Z12ComputeQ_GPUiiPfS_S_S_S_P7kValues_param_2,
	.param .u64 .ptr .align 1 _Z12ComputeQ_GPUiiPfS_S_S_S_P7kValues_param_3,
	.param .u64 .ptr .align 1 _Z12ComputeQ_GPUiiPfS_S_S_S_P7kValues_param_4,
	.param .u64 .ptr .align 1 _Z12ComputeQ_GPUiiPfS_S_S_S_P7kValues_param_5,
	.param .u64 .ptr .align 1 _Z12ComputeQ_GPUiiPfS_S_S_S_P7kValues_param_6,
	.param .u64 .ptr .align 1 _Z12ComputeQ_GPUiiPfS_S_S_S_P7kValues_param_7
)
{
	.local .align 4 .b8 	__local_depot1[28];
	.reg .b64 	%SP;
	.reg .b64 	%SPL;
	.reg .pred 	%p<18>;
	.reg .b32 	%r<91>;
	.reg .b32 	%f<63>;
	.reg .b64 	%rd<61>;
	.reg .b64 	%fd<5>;

	mov.u64 	%SPL, __local_depot1;
	ld.param.u64 	%rd20, [_Z12ComputeQ_GPUiiPfS_S_S_S_P7kValues_param_2];
	ld.param.u64 	%rd21, [_Z12ComputeQ_GPUiiPfS_S_S_S_P7kValues_param_3];
	ld.param.u64 	%rd22, [_Z12ComputeQ_GPUiiPfS_S_S_S_P7kValues_param_5];
	ld.param.u64 	%rd23, [_Z12ComputeQ_GPUiiPfS_S_S_S_P7kValues_param_6];
	cvta.to.global.u64 	%rd24, %rd23;
	cvta.to.global.u64 	%rd25, %rd22;
	cvta.to.global.u64 	%rd26, %rd21;
	cvta.to.global.u64 	%rd27, %rd20;
	add.u64 	%rd1, %SPL, 0;
	add.u64 	%rd2, %SPL, 0;
	mov.u32 	%r30, %ctaid.x;
	shl.b32 	%r31, %r30, 8;
	mov.u32 	%r32, %tid.x;
	add.s32 	%r33, %r31, %r32;
	mul.wide.s32 	%rd30, %r33, 4;
	add.s64 	%rd3, %rd27, %rd30;
	add.s64 	%rd4, %rd26, %rd30;
	add.s64 	%rd5, %rd25, %rd30;
	add.s64 	%rd6, %rd24, %rd30;
	mov.b32 	%r82, 0;
$L__BB1_1:
	ld.param.u64 	%rd56, [_Z12ComputeQ_GPUiiPfS_S_S_S_P7kValues_param_7];
	ld.param.u64 	%rd55, [_Z12ComputeQ_GPUiiPfS_S_S_S_P7kValues_param_4];
	cvta.to.global.u64 	%rd31, %rd56;
	mul.wide.u32 	%rd32, %r82, 16;
	add.s64 	%rd7, %rd31, %rd32;
	ld.global.f32 	%f12, [%rd7];
	ld.global.f32 	%f13, [%rd3];
	ld.global.f32 	%f14, [%rd7+4];
	ld.global.f32 	%f15, [%rd4];
	mul.f32 	%f16, %f14, %f15;
	fma.rn.f32 	%f17, %f12, %f13, %f16;
	ld.global.f32 	%f18, [%rd7+8];
	cvta.to.global.u64 	%rd33, %rd55;
	mul.wide.s32 	%rd34, %r33, 4;
	add.s64 	%rd35, %rd33, %rd34;
	ld.global.f32 	%f19, [%rd35];
	fma.rn.f32 	%f20, %f18, %f19, %f17;
	mul.f32 	%f1, %f20, 0f40C90FDB;
	ld.global.f32 	%f2, [%rd7+12];
	mul.f32 	%f21, %f1, 0f3F22F983;
	cvt.rni.s32.f32 	%r90, %f21;
	cvt.rn.f32.s32 	%f22, %r90;
	fma.rn.f32 	%f23, %f22, 0fBFC90FDA, %f1;
	fma.rn.f32 	%f24, %f22, 0fB3A22168, %f23;
	fma.rn.f32 	%f62, %f22, 0fA7C234C5, %f24;
	abs.f32 	%f4, %f1;
	setp.ltu.f32 	%p1, %f4, 0f47CE4780;
	mov.u32 	%r86, %r90;
	mov.f32 	%f61, %f62;
	@%p1 bra 	$L__BB1_9;
	setp.neu.f32 	%p2, %f4, 0f7F800000;
	@%p2 bra 	$L__BB1_4;
	mov.f32 	%f27, 0f00000000;
	mul.rn.f32 	%f61, %f1, %f27;
	mov.b32 	%r86, 0;
	bra.uni 	$L__BB1_9;
$L__BB1_4:
	mov.b32 	%r3, %f1;
	mov.b64 	%rd59, 0;
	mov.b32 	%r83, 0;
	mov.u64 	%rd57, __cudart_i2opi_f;
	mov.u64 	%rd58, %rd2;
$L__BB1_5:
	.pragma "nounroll";
	ld.global.nc.u32 	%r39, [%rd57];
	shl.b32 	%r40, %r3, 8;
	or.b32  	%r41, %r40, -2147483648;
	mad.wide.u32 	%rd38, %r39, %r41, %rd59;
	shr.u64 	%rd59, %rd38, 32;
	st.local.u32 	[%rd58], %rd38;
	add.s32 	%r83, %r83, 1;
	add.s64 	%rd58, %rd58, 4;
	add.s64 	%rd57, %rd57, 4;
	setp.ne.s32 	%p3, %r83, 6;
	@%p3 bra 	$L__BB1_5;
	shr.u32 	%r42, %r3, 23;
	st.local.u32 	[%rd2+24], %rd59;
	and.b32  	%r6, %r42, 31;
	and.b32  	%r43, %r42, 224;
	add.s32 	%r44, %r43, -128;
	shr.u32 	%r45, %r44, 5;
	mul.wide.u32 	%rd39, %r45, 4;
	sub.s64 	%rd14, %rd2, %rd39;
	ld.local.u32 	%r84, [%rd14+24];
	ld.local.u32 	%r85, [%rd14+20];
	setp.eq.s32 	%p4, %r6, 0;
	@%p4 bra 	$L__BB1_8;
	shf.l.wrap.b32 	%r84, %r85, %r84, %r6;
	ld.local.u32 	%r46, [%rd14+16];
	shf.l.wrap.b32 	%r85, %r46, %r85, %r6;
$L__BB1_8:
	shr.u32 	%r47, %r84, 30;
	shf.l.wrap.b32 	%r48, %r85, %r84, 2;
	shl.b32 	%r49, %r85, 2;
	shr.u32 	%r50, %r48, 31;
	add.s32 	%r51, %r50, %r47;
	neg.s32 	%r52, %r51;
	setp.lt.s32 	%p5, %r3, 0;
	selp.b32 	%r86, %r52, %r51, %p5;
	xor.b32  	%r53, %r48, %r3;
	shr.s32 	%r54, %r48, 31;
	xor.b32  	%r55, %r54, %r48;
	xor.b32  	%r56, %r54, %r49;
	cvt.u64.u32 	%rd40, %r55;
	shl.b64 	%rd41, %rd40, 32;
	cvt.u64.u32 	%rd42, %r56;
	or.b64  	%rd43, %rd41, %rd42;
	cvt.rn.f64.s64 	%fd1, %rd43;
	mul.f64 	%fd2, %fd1, 0d3BF921FB54442D19;
	cvt.rn.f32.f64 	%f25, %fd2;
	neg.f32 	%f26, %f25;
	setp.lt.s32 	%p6, %r53, 0;
	selp.f32 	%f61, %f26, %f25, %p6;
$L__BB1_9:
	setp.ltu.f32 	%p7, %f4, 0f47CE4780;
	add.s32 	%r58, %r86, 1;
	mul.rn.f32 	%f28, %f61, %f61;
	and.b32  	%r59, %r86, 1;
	setp.eq.b32 	%p8, %r59, 1;
	selp.f32 	%f29, %f61, 0f3F800000, %p8;
	fma.rn.f32 	%f30, %f28, %f29, 0f00000000;
	fma.rn.f32 	%f31, %f28, 0f37CBAC00, 0fBAB607ED;
	selp.f32 	%f32, 0fB94D4153, %f31, %p8;
	selp.f32 	%f33, 0f3C0885E4, 0f3D2AAABB, %p8;
	fma.rn.f32 	%f34, %f32, %f28, %f33;
	selp.f32 	%f35, 0fBE2AAAA8, 0fBEFFFFFF, %p8;
	fma.rn.f32 	%f36, %f34, %f28, %f35;
	fma.rn.f32 	%f37, %f36, %f30, %f29;
	and.b32  	%r60, %r58, 2;
	setp.eq.s32 	%p9, %r60, 0;
	mov.f32 	%f38, 0f00000000;
	sub.f32 	%f39, %f38, %f37;
	selp.f32 	%f40, %f37, %f39, %p9;
	ld.global.f32 	%f41, [%rd5];
	fma.rn.f32 	%f42, %f2, %f40, %f41;
	st.global.f32 	[%rd5], %f42;
	ld.global.f32 	%f8, [%rd7+12];
	@%p7 bra 	$L__BB1_17;
	setp.neu.f32 	%p10, %f4, 0f7F800000;
	@%p10 bra 	$L__BB1_12;
	mov.f32 	%f45, 0f00000000;
	mul.rn.f32 	%f62, %f1, %f45;
	mov.b32 	%r90, 0;
	bra.uni 	$L__BB1_17;
$L__BB1_12:
	mov.b32 	%r15, %f1;
	shl.b32 	%r62, %r15, 8;
	or.b32  	%r16, %r62, -2147483648;
	mov.b64 	%rd60, 0;
	mov.b32 	%r87, 0;
$L__BB1_13:
	.pragma "nounroll";
	mul.wide.u32 	%rd45, %r87, 4;
	mov.u64 	%rd46, __cudart_i2opi_f;
	add.s64 	%rd47, %rd46, %rd45;
	ld.global.nc.u32 	%r63, [%rd47];
	mad.wide.u32 	%rd48, %r63, %r16, %rd60;
	shr.u64 	%rd60, %rd48, 32;
	add.s64 	%rd49, %rd1, %rd45;
	st.local.u32 	[%rd49], %rd48;
	add.s32 	%r87, %r87, 1;
	setp.ne.s32 	%p11, %r87, 6;
	@%p11 bra 	$L__BB1_13;
	shr.u32 	%r64, %r15, 23;
	st.local.u32 	[%rd1+24], %rd60;
	and.b32  	%r19, %r64, 31;
	and.b32  	%r65, %r64, 224;
	add.s32 	%r66, %r65, -128;
	shr.u32 	%r67, %r66, 5;
	mul.wide.u32 	%rd50, %r67, 4;
	sub.s64 	%rd17, %rd1, %rd50;
	ld.local.u32 	%r88, [%rd17+24];
	ld.local.u32 	%r89, [%rd17+20];
	setp.eq.s32 	%p12, %r19, 0;
	@%p12 bra 	$L__BB1_16;
	shf.l.wrap.b32 	%r88, %r89, %r88, %r19;
	ld.local.u32 	%r68, [%rd17+16];
	shf.l.wrap.b32 	%r89, %r68, %r89, %r19;
$L__BB1_16:
	shr.u32 	%r69, %r88, 30;
	shf.l.wrap.b32 	%r70, %r89, %r88, 2;
	shl.b32 	%r71, %r89, 2;
	shr.u32 	%r72, %r70, 31;
	add.s32 	%r73, %r72, %r69;
	neg.s32 	%r74, %r73;
	setp.lt.s32 	%p13, %r15, 0;
	selp.b32 	%r90, %r74, %r73, %p13;
	xor.b32  	%r75, %r70, %r15;
	shr.s32 	%r76, %r70, 31;
	xor.b32  	%r77, %r76, %r70;
	xor.b32  	%r78, %r76, %r71;
	cvt.u64.u32 	%rd51, %r77;
	shl.b64 	%rd52, %rd51, 32;
	cvt.u64.u32 	%rd53, %r78;
	or.b64  	%rd54, %rd52, %rd53;
	cvt.rn.f64.s64 	%fd3, %rd54;
	mul.f64 	%fd4, %fd3, 0d3BF921FB54442D19;
	cvt.rn.f32.f64 	%f43, %fd4;
	neg.f32 	%f44, %f43;
	setp.lt.s32 	%p14, %r75, 0;
	selp.f32 	%f62, %f44, %f43, %p14;
$L__BB1_17:
	mul.rn.f32 	%f46, %f62, %f62;
	and.b32  	%r80, %r90, 1;
	setp.eq.b32 	%p15, %r80, 1;
	selp.f32 	%f47, 0f3F800000, %f62, %p15;
	fma.rn.f32 	%f48, %f46, %f47, 0f00000000;
	fma.rn.f32 	%f49, %f46, 0f37CBAC00, 0fBAB607ED;
	selp.f32 	%f50, %f49, 0fB94D4153, %p15;
	selp.f32 	%f51, 0f3D2AAABB, 0f3C0885E4, %p15;
	fma.rn.f32 	%f52, %f50, %f46, %f51;
	selp.f32 	%f53, 0fBEFFFFFF, 0fBE2AAAA8, %p15;
	fma.rn.f32 	%f54, %f52, %f46, %f53;
	fma.rn.f32 	%f55, %f54, %f48, %f47;
	and.b32  	%r81, %r90, 2;
	setp.eq.s32 	%p16, %r81, 0;
	mov.f32 	%f56, 0f00000000;
	sub.f32 	%f57, %f56, %f55;
	selp.f32 	%f58, %f55, %f57, %p16;
	ld.global.f32 	%f59, [%rd6];
	fma.rn.f32 	%f60, %f8, %f58, %f59;
	st.global.f32 	[%rd6], %f60;
	add.s32 	%r82, %r82, 1;
	setp.ne.s32 	%p17, %r82, 1024;
	@%p17 bra 	$L__BB1_1;
	ret;

}


// ===== COMPILED SASS (sm_100) =====

	.target	sm_100

	.elftype	@"ET_EXEC"


//--------------------- .note.nv.tkinfo           --------------------------
	.section	.note.nv.tkinfo,"",@"SHT_NOTE"
	.sectionflags	@"SHF_NOTE_NV_TKINFO"
	.tkinfo
        /*0018*/ 	.word	0x00000002
        /*0030*/ 	.string	""
        /*0030*/ 	.string	"ptxas"
        /*0030*/ 	.string	"Cuda compilation tools, release 13.0, V13.0.88"
        /*0030*/ 	.string	"Build cuda_13.0.r13.0/compiler.36424714_0"
        /*0030*/ 	.string	"-arch sm_100 -m 64 "



//--------------------- .note.nv.cuinfo           --------------------------
	.section	.note.nv.cuinfo,"",@"SHT_NOTE"
	.sectionflags	@"SHF_NOTE_NV_CUINFO"
        /*0018*/ 	.short	0x0002
        /*001a*/ 	.short	0x0064
        /*001c*/ 	.short	0x0082
	.zero		2


//--------------------- .nv.info                  --------------------------
	.section	.nv.info,"",@"SHT_CUDA_INFO"
	.align	4


	//----- nvinfo : EIATTR_REGCOUNT
	.align		4
        /*0000*/ 	.byte	0x04, 0x2f
        /*0002*/ 	.short	(.L_2 - .L_1)
	.align		4
.L_1:
        /*0004*/ 	.word	index@(_Z17ComputePhiMag_GPUPfS_S_i)
        /*0008*/ 	.word	0x0000000e


	//----- nvinfo : EIATTR_FRAME_SIZE
	.align		4
.L_2:
        /*000c*/ 	.byte	0x04, 0x11
        /*000e*/ 	.short	(.L_4 - .L_3)
	.align		4
.L_3:
        /*0010*/ 	.word	index@(_Z17ComputePhiMag_GPUPfS_S_i)
        /*0014*/ 	.word	0x00000000


	//----- nvinfo : EIATTR_REGCOUNT
	.align		4
.L_4:
        /*0018*/ 	.byte	0x04, 0x2f
        /*001a*/ 	.short	(.L_6 - .L_5)
	.align		4
.L_5:
        /*001c*/ 	.word	index@(_Z12ComputeQ_GPUiiPfS_S_S_S_P7kValues)
        /*0020*/ 	.word	0x00000023


	//----- nvinfo : EIATTR_FRAME_SIZE
	.align		4
.L_6:
        /*0024*/ 	.byte	0x04, 0x11
        /*0026*/ 	.short	(.L_8 - .L_7)
	.align		4
.L_7:
        /*0028*/ 	.word	index@(_Z12ComputeQ_GPUiiPfS_S_S_S_P7kValues)
        /*002c*/ 	.word	0x00000000


	//----- nvinfo : EIATTR_MIN_STACK_SIZE
	.align		4
.L_8:
        /*0030*/ 	.byte	0x04, 0x12
        /*0032*/ 	.short	(.L_10 - .L_9)
	.align		4
.L_9:
        /*0034*/ 	.word	index@(_Z12ComputeQ_GPUiiPfS_S_S_S_P7kValues)
        /*0038*/ 	.word	0x00000000


	//----- nvinfo : EIATTR_MIN_STACK_SIZE
	.align		4
.L_10:
        /*003c*/ 	.byte	0x04, 0x12
        /*003e*/ 	.short	(.L_12 - .L_11)
	.align		4
.L_11:
        /*0040*/ 	.word	index@(_Z17ComputePhiMag_GPUPfS_S_i)
        /*0044*/ 	.word	0x00000000
.L_12:


//--------------------- .nv.compat                --------------------------
	.section	.nv.compat,"",@"SHT_CUDA_COMPAT_INFO"
	.align	4
        /*0000*/ 	.byte	0x02, 0x09, 0x00, 0x00, 0x02, 0x02, 0x01, 0x00, 0x02, 0x05, 0x05, 0x00, 0x03, 0x07, 0x01, 0x01
        /*0010*/ 	.byte	0x02, 0x03, 0x00, 0x00, 0x02, 0x06, 0x01, 0x00, 0x04, 0x0b, 0x08, 0x00, 0x01, 0x00, 0x00, 0x00
        /*0020*/ 	.byte	0x00, 0x00, 0x00, 0x00


//--------------------- .nv.info._Z12ComputeQ_GPUiiPfS_S_S_S_P7kValues --------------------------
	.section	.nv.info._Z12ComputeQ_GPUiiPfS_S_S_S_P7kValues,"",@"SHT_CUDA_INFO"
	.sectionflags	@""
	.align	4


	//----- nvinfo : EIATTR_CUDA_API_VERSION
	.align		4
        /*0000*/ 	.byte	0x04, 0x37
        /*0002*/ 	.short	(.L_14 - .L_13)
.L_13:
        /*0004*/ 	.word	0x00000082


	//----- nvinfo : EIATTR_KPARAM_INFO
	.align		4
.L_14:
        /*0008*/ 	.byte	0x04, 0x17
        /*000a*/ 	.short	(.L_16 - .L_15)
.L_15:
        /*000c*/ 	.word	0x00000000
        /*0010*/ 	.short	0x0007
        /*0012*/ 	.short	0x0030
        /*0014*/ 	.byte	0x00, 0xf5, 0x21, 0x00


	//----- nvinfo : EIATTR_KPARAM_INFO
	.align		4
.L_16:
        /*0018*/ 	.byte	0x04, 0x17
        /*001a*/ 	.short	(.L_18 - .L_17)
.L_17:
        /*001c*/ 	.word	0x00000000
        /*0020*/ 	.short	0x0006
        /*0022*/ 	.short	0x0028
        /*0024*/ 	.byte	0x00, 0xf5, 0x21, 0x00


	//----- nvinfo : EIATTR_KPARAM_INFO
	.align		4
.L_18:
        /*0028*/ 	.byte	0x04, 0x17
        /*002a*/ 	.short	(.L_20 - .L_19)
.L_19:
        /*002c*/ 	.word	0x00000000
        /*0030*/ 	.short	0x0005
        /*0032*/ 	.short	0x0020
        /*0034*/ 	.byte	0x00, 0xf5, 0x21, 0x00


	//----- nvinfo : EIATTR_KPARAM_INFO
	.align		4
.L_20:
        /*0038*/ 	.byte	0x04, 0x17
        /*003a*/ 	.short	(.L_22 - .L_21)
.L_21:
        /*003c*/ 	.word	0x00000000
        /*0040*/ 	.short	0x0004
        /*0042*/ 	.short	0x0018
        /*0044*/ 	.byte	0x00, 0xf5, 0x21, 0x00


	//----- nvinfo : EIATTR_KPARAM_INFO
	.align		4
.L_22:
        /*0048*/ 	.byte	0x04, 0x17
        /*004a*/ 	.short	(.L_24 - .L_23)
.L_23:
        /*004c*/ 	.word	0x00000000
        /*0050*/ 	.short	0x0003
        /*0052*/ 	.short	0x0010
        /*0054*/ 	.byte	0x00, 0xf5, 0x21, 0x00


	//----- nvinfo : EIATTR_KPARAM_INFO
	.align		4
.L_24:
        /*0058*/ 	.byte	0x04, 0x17
        /*005a*/ 	.short	(.L_26 - .L_25)
.L_25:
        /*005c*/ 	.word	0x00000000
        /*0060*/ 	.short	0x0002
        /*0062*/ 	.short	0x0008
        /*0064*/ 	.byte	0x00, 0xf5, 0x21, 0x00


	//----- nvinfo : EIATTR_KPARAM_INFO
	.align		4
.L_26:
        /*0068*/ 	.byte	0x04, 0x17
        /*006a*/ 	.short	(.L_28 - .L_27)
.L_27:
        /*006c*/ 	.word	0x00000000
        /*0070*/ 	.short	0x0001
        /*0072*/ 	.short	0x0004
        /*0074*/ 	.byte	0x00, 0xf0, 0x11, 0x00


	//----- nvinfo : EIATTR_KPARAM_INFO
	.align		4
.L_28:
        /*0078*/ 	.byte	0x04, 0x17
        /*007a*/ 	.short	(.L_30 - .L_29)
.L_29:
        /*007c*/ 	.word	0x00000000
        /*0080*/ 	.short	0x0000
        /*0082*/ 	.short	0x0000
        /*0084*/ 	.byte	0x00, 0xf0, 0x11, 0x00


	//----- nvinfo : EIATTR_SPARSE_MMA_MASK
	.align		4
.L_30:
        /*0088*/ 	.byte	0x03, 0x50
        /*008a*/ 	.short	0x0000


	//----- nvinfo : EIATTR_MAXREG_COUNT
	.align		4
        /*008c*/ 	.byte	0x03, 0x1b
        /*008e*/ 	.short	0x00ff


	//----- nvinfo : EIATTR_MERCURY_ISA_VERSION
	.align		4
        /*0090*/ 	.byte	0x03, 0x5f
        /*0092*/ 	.short	0x0101


	//----- nvinfo : EIATTR_VRC_CTA_INIT_COUNT
	.align		4
        /*0094*/ 	.byte	0x02, 0x4a
	.zero		1
	.zero		1


	//----- nvinfo : EIATTR_EXIT_INSTR_OFFSETS
	.align		4
        /*0098*/ 	.byte	0x04, 0x1c
        /*009a*/ 	.short	(.L_32 - .L_31)


	//   ....[0]....
.L_31:
        /*009c*/ 	.word	0x00001110


	//----- nvinfo : EIATTR_CRS_STACK_SIZE
	.align		4
.L_32:
        /*00a0*/ 	.byte	0x04, 0x1e
        /*00a2*/ 	.short	(.L_34 - .L_33)
.L_33:
        /*00a4*/ 	.word	0x00000000


	//----- nvinfo : EIATTR_CBANK_PARAM_SIZE
	.align		4
.L_34:
        /*00a8*/ 	.byte	0x03, 0x19
        /*00aa*/ 	.short	0x0038


	//----- nvinfo : EIATTR_PARAM_CBANK
	.align		4
        /*00ac*/ 	.byte	0x04, 0x0a
        /*00ae*/ 	.short	(.L_36 - .L_35)
	.align		4
.L_35:
        /*00b0*/ 	.word	index@(.nv.constant0._Z12ComputeQ_GPUiiPfS_S_S_S_P7kValues)
        /*00b4*/ 	.short	0x0380
        /*00b6*/ 	.short	0x0038


	//----- nvinfo : EIATTR_SW_WAR
	.align		4
.L_36:
        /*00b8*/ 	.byte	0x04, 0x36
        /*00ba*/ 	.short	(.L_38 - .L_37)
.L_37:
        /*00bc*/ 	.word	0x00000008
.L_38:


//--------------------- .nv.info._Z17ComputePhiMag_GPUPfS_S_i --------------------------
	.section	.nv.info._Z17ComputePhiMag_GPUPfS_S_i,"",@"SHT_CUDA_INFO"
	.sectionflags	@""
	.align	4


	//----- nvinfo : EIATTR_CUDA_API_VERSION
	.align		4
        /*0000*/ 	.byte	0x04, 0x37
        /*0002*/ 	.short	(.L_40 - .L_39)
.L_39:
        /*0004*/ 	.word	0x00000082


	//----- nvinfo : EIATTR_KPARAM_INFO
	.align		4
.L_40:
        /*0008*/ 	.byte	0x04, 0x17
        /*000a*/ 	.short	(.L_42 - .L_41)
.L_41:
        /*000c*/ 	.word	0x00000000
        /*0010*/ 	.short	0x0003
        /*0012*/ 	.short	0x0018
        /*0014*/ 	.byte	0x00, 0xf0, 0x11, 0x00


	//----- nvinfo : EIATTR_KPARAM_INFO
	.align		4
.L_42:
        /*0018*/ 	.byte	0x04, 0x17
        /*001a*/ 	.short	(.L_44 - .L_43)
.L_43:
        /*001c*/ 	.word	0x00000000
        /*0020*/ 	.short	0x0002
        /*0022*/ 	.short	0x0010
        /*0024*/ 	.byte	0x00, 0xf5, 0x21, 0x00


	//----- nvinfo : EIATTR_KPARAM_INFO
	.align		4
.L_44:
        /*0028*/ 	.byte	0x04, 0x17
        /*002a*/ 	.short	(.L_46 - .L_45)
.L_45:
        /*002c*/ 	.word	0x00000000
        /*0030*/ 	.short	0x0001
        /*0032*/ 	.short	0x0008
        /*0034*/ 	.byte	0x00, 0xf5, 0x21, 0x00


	//----- nvinfo : EIATTR_KPARAM_INFO
	.align		4
.L_46:
        /*0038*/ 	.byte	0x04, 0x17
        /*003a*/ 	.short	(.L_48 - .L_47)
.L_47:
        /*003c*/ 	.word	0x00000000
        /*0040*/ 	.short	0x0000
        /*0042*/ 	.short	0x0000
        /*0044*/ 	.byte	0x00, 0xf5, 0x21, 0x00


	//----- nvinfo : EIATTR_SPARSE_MMA_MASK
	.align		4
.L_48:
        /*0048*/ 	.byte	0x03, 0x50
        /*004a*/ 	.short	0x0000


	//----- nvinfo : EIATTR_MAXREG_COUNT
	.align		4
        /*004c*/ 	.byte	0x03, 0x1b
        /*004e*/ 	.short	0x00ff


	//----- nvinfo : EIATTR_MERCURY_ISA_VERSION
	.align		4
        /*0050*/ 	.byte	0x03, 0x5f
        /*0052*/ 	.short	0x0101


	//----- nvinfo : EIATTR_VRC_CTA_INIT_COUNT
	.align		4
        /*0054*/ 	.byte	0x02, 0x4a
	.zero		1
	.zero		1


	//----- nvinfo : EIATTR_EXIT_INSTR_OFFSETS
	.align		4
        /*0058*/ 	.byte	0x04, 0x1c
        /*005a*/ 	.short	(.L_50 - .L_49)


	//   ....[0]....
.L_49:
        /*005c*/ 	.word	0x00000060


	//   ....[1]....
        /*0060*/ 	.word	0x00000130


	//----- nvinfo : EIATTR_CBANK_PARAM_SIZE
	.align		4
.L_50:
        /*0064*/ 	.byte	0x03, 0x19
        /*0066*/ 	.short	0x001c


	//----- nvinfo : EIATTR_PARAM_CBANK
	.align		4
        /*0068*/ 	.byte	0x04, 0x0a
        /*006a*/ 	.short	(.L_52 - .L_51)
	.align		4
.L_51:
        /*006c*/ 	.word	index@(.nv.constant0._Z17ComputePhiMag_GPUPfS_S_i)
        /*0070*/ 	.short	0x0380
        /*0072*/ 	.short	0x001c


	//----- nvinfo : EIATTR_SW_WAR
	.align		4
.L_52:
        /*0074*/ 	.byte	0x04, 0x36
        /*0076*/ 	.short	(.L_54 - .L_53)
.L_53:
        /*0078*/ 	.word	0x00000008
.L_54:


//--------------------- .nv.callgraph             --------------------------
	.section	.nv.callgraph,"",@"SHT_CUDA_CALLGRAPH"
	.align	4
	.sectionentsize	8
	.align		4
        /*0000*/ 	.word	0x00000000
	.align		4
        /*0004*/ 	.word	0xffffffff
	.align		4
        /*0008*/ 	.word	0x00000000
	.align		4
        /*000c*/ 	.word	0xfffffffe
	.align		4
        /*0010*/ 	.word	0x00000000
	.align		4
        /*0014*/ 	.word	0xfffffffd
	.align		4
        /*0018*/ 	.word	0x00000000
	.align		4
        /*001c*/ 	.word	0xfffffffc


//--------------------- .nv.constant4             --------------------------
	.section	.nv.constant4,"a",@progbits
	.align	8
	.align		8
.nv.constant4:
        /*0000*/ 	.dword	__cudart_i2opi_f


//--------------------- .text._Z12ComputeQ_GPUiiPfS_S_S_S_P7kValues --------------------------
	.section	.text._Z12ComputeQ_GPUiiPfS_S_S_S_P7kValues,"ax",@progbits
	.align	128
        .global         _Z12ComputeQ_GPUiiPfS_S_S_S_P7kValues
        .type           _Z12ComputeQ_GPUiiPfS_S_S_S_P7kValues,@function
        .size           _Z12ComputeQ_GPUiiPfS_S_S_S_P7kValues,(.L_x_13 - _Z12ComputeQ_GPUiiPfS_S_S_S_P7kValues)
        .other          _Z12ComputeQ_GPUiiPfS_S_S_S_P7kValues,@"STO_CUDA_ENTRY STV_DEFAULT"
_Z12ComputeQ_GPUiiPfS_S_S_S_P7kValues:
.text._Z12ComputeQ_GPUiiPfS_S_S_S_P7kValues:
[----:B------:R-:W-:Y:S01]  /*0000*/  LDC R1, c[0x0][0x37c] ;  /* 0x0000df00ff017b82 */ /* 0x000fe20000000800 */
[----:B------:R-:W0:Y:S07]  /*0010*/  S2R R12, SR_CTAID.X ;  /* 0x00000000000c7919 */ /* 0x000e2e0000002500 */
[----:B------:R-:W1:Y:S01]  /*0020*/  LDC.64 R8, c[0x0][0x388] ;  /* 0x0000e200ff087b82 */ /* 0x000e620000000a00 */
[----:B------:R-:W-:Y:S01]  /*0030*/  IMAD.MOV.U32 R13, RZ, RZ, RZ ;  /* 0x000000ffff0d7224 */ /* 0x000fe200078e00ff */
[----:B------:R-:W2:Y:S01]  /*0040*/  LDCU.64 UR6, c[0x0][0x358] ;  /* 0x00006b00ff0677ac */ /* 0x000ea20008000a00 */
[----:B------:R-:W0:Y:S05]  /*0050*/  S2R R11, SR_TID.X ;  /* 0x00000000000b7919 */ /* 0x000e2a0000002100 */
[----:B------:R-:W3:Y:S08]  /*0060*/  LDC.64 R6, c[0x0][0x390] ;  /* 0x0000e400ff067b82 */ /* 0x000ef00000000a00 */
[----:B------:R-:W4:Y:S08]  /*0070*/  LDC.64 R4, c[0x0][0x3a0] ;  /* 0x0000e800ff047b82 */ /* 0x000f300000000a00 */
[----:B------:R-:W5:Y:S01]  /*0080*/  LDC.64 R2, c[0x0][0x3a8] ;  /* 0x0000ea00ff027b82 */ /* 0x000f620000000a00 */
[----:B0-----:R-:W-:-:S04]  /*0090*/  IMAD R12, R12, 0x100, R11 ;  /* 0x000001000c0c7824 */ /* 0x001fc800078e020b */
[----:B-1----:R-:W-:-:S04]  /*00a0*/  IMAD.WIDE R8, R12, 0x4, R8 ;  /* 0x000000040c087825 */ /* 0x002fc800078e0208 */
[----:B---3--:R-:W-:-:S04]  /*00b0*/  IMAD.WIDE R6, R12, 0x4, R6 ;  /* 0x000000040c067825 */ /* 0x008fc800078e0206 */
[----:B----4-:R-:W-:-:S04]  /*00c0*/  IMAD.WIDE R4, R12, 0x4, R4 ;  /* 0x000000040c047825 */ /* 0x010fc800078e0204 */
[----:B--2--5:R-:W-:-:S07]  /*00d0*/  IMAD.WIDE R2, R12, 0x4, R2 ;  /* 0x000000040c027825 */ /* 0x024fce00078e0202 */
.L_x_10:
[----:B0-----:R-:W0:Y:S01]  /*00e0*/  LDC.64 R10, c[0x0][0x3b0] ;  /* 0x0000ec00ff0a7b82 */ /* 0x001e220000000a00 */
[----:B------:R-:W2:Y:S04]  /*00f0*/  LDG.E R23, desc[UR6][R6.64] ;  /* 0x0000000606177981 */ /* 0x000ea8000c1e1900 */
[----:B------:R-:W3:Y:S03]  /*0100*/  LDG.E R19, desc[UR6][R8.64] ;  /* 0x0000000608137981 */ /* 0x000ee6000c1e1900 */
[----:B------:R-:W1:Y:S01]  /*0110*/  LDC.64 R16, c[0x0][0x398] ;  /* 0x0000e600ff107b82 */ /* 0x000e620000000a00 */
[----:B0-----:R-:W-:-:S05]  /*0120*/  IMAD.WIDE.U32 R10, R13, 0x10, R10 ;  /* 0x000000100d0a7825 */ /* 0x001fca00078e000a */
[----:B------:R-:W2:Y:S01]  /*0130*/  LDG.E R14, desc[UR6][R10.64+0x4] ;  /* 0x000004060a0e7981 */ /* 0x000ea2000c1e1900 */
[----:B-1----:R-:W-:-:S03]  /*0140*/  IMAD.WIDE R16, R12, 0x4, R16 ;  /* 0x000000040c107825 */ /* 0x002fc600078e0210 */
[----:B------:R-:W3:Y:S04]  /*0150*/  LDG.E R0, desc[UR6][R10.64] ;  /* 0x000000060a007981 */ /* 0x000ee8000c1e1900 */
[----:B------:R-:W4:Y:S04]  /*0160*/  LDG.E R29, desc[UR6][R10.64+0x8] ;  /* 0x000008060a1d7981 */ /* 0x000f28000c1e1900 */
[----:B------:R-:W4:Y:S04]  /*0170*/  LDG.E R16, desc[UR6][R16.64] ;  /* 0x0000000610107981 */ /* 0x000f28000c1e1900 */
[----:B------:R0:W5:Y:S01]  /*0180*/  LDG.E R21, desc[UR6][R10.64+0xc] ;  /* 0x00000c060a157981 */ /* 0x000162000c1e1900 */
[----:B------:R-:W-:Y:S01]  /*0190*/  BSSY.RECONVERGENT B0, `(.L_x_0) ;  /* 0x000006e000007945 */ /* 0x000fe20003800200 */
[----:B--2---:R-:W-:-:S04]  /*01a0*/  FMUL R23, R14, R23 ;  /* 0x000000170e177220 */ /* 0x004fc80000400000 */
[----:B---3--:R-:W-:-:S04]  /*01b0*/  FFMA R0, R0, R19, R23 ;  /* 0x0000001300007223 */ /* 0x008fc80000000017 */
[----:B----4-:R-:W-:-:S04]  /*01c0*/  FFMA R0, R29, R16, R0 ;  /* 0x000000101d007223 */ /* 0x010fc80000000000 */
[----:B------:R-:W-:-:S04]  /*01d0*/  FMUL R14, R0, 6.2831854820251464844 ;  /* 0x40c90fdb000e7820 */ /* 0x000fc80000400000 */
[----:B------:R-:W-:-:S06]  /*01e0*/  FMUL R0, R14, 0.63661974668502807617 ;  /* 0x3f22f9830e007820 */ /* 0x000fcc0000400000 */
[----:B------:R-:W1:Y:S01]  /*01f0*/  F2I.NTZ R0, R0 ;  /* 0x0000000000007305 */ /* 0x000e620000203100 */
[----:B------:R-:W-:Y:S02]  /*0200*/  FSETP.GE.AND P0, PT, |R14|, 105615, PT ;  /* 0x47ce47800e00780b */ /* 0x000fe40003f06200 */
[----:B-1----:R-:W-:-:S05]  /*0210*/  I2FP.F32.S32 R19, R0 ;  /* 0x0000000000137245 */ /* 0x002fca0000201400 */
[----:B------:R-:W-:-:S04]  /*0220*/  FFMA R18, R19, -1.5707962512969970703, R14 ;  /* 0xbfc90fda13127823 */ /* 0x000fc8000000000e */
[----:B------:R-:W-:-:S04]  /*0230*/  FFMA R18, R19, -7.5497894158615963534e-08, R18 ;  /* 0xb3a2216813127823 */ /* 0x000fc80000000012 */
[----:B------:R-:W-:Y:S01]  /*0240*/  FFMA R20, R19, -5.3903029534742383927e-15, R18 ;  /* 0xa7c234c513147823 */ /* 0x000fe20000000012 */
[----:B------:R-:W-:-:S03]  /*0250*/  IMAD.MOV.U32 R19, RZ, RZ, R0 ;  /* 0x000000ffff137224 */ /* 0x000fc600078e0000 */
[----:B------:R-:W-:Y:S01]  /*0260*/  IMAD.MOV.U32 R29, RZ, RZ, R20 ;  /* 0x000000ffff1d7224 */ /* 0x000fe200078e0014 */
[----:B0-----:R-:W-:Y:S06]  /*0270*/  @!P0 BRA `(.L_x_1) ;  /* 0x00000004007c8947 */ /* 0x001fec0003800000 */
[----:B------:R-:W-:-:S13]  /*0280*/  FSETP.NEU.AND P0, PT, |R14|, +INF , PT ;  /* 0x7f8000000e00780b */ /* 0x000fda0003f0d200 */
[----:B------:R-:W-:Y:S01]  /*0290*/  @!P0 FMUL R29, RZ, R14 ;  /* 0x0000000eff1d8220 */ /* 0x000fe20000400000 */
[----:B------:R-:W-:Y:S01]  /*02a0*/  @!P0 IMAD.MOV.U32 R0, RZ, RZ, RZ ;  /* 0x000000ffff008224 */ /* 0x000fe200078e00ff */
[----:B------:R-:W-:Y:S06]  /*02b0*/  @!P0 BRA `(.L_x_1) ;  /* 0x00000004006c8947 */ /* 0x000fec0003800000 */
[----:B------:R-:W-:Y:S01]  /*02c0*/  SHF.L.U32 R0, R14, 0x8, RZ ;  /* 0x000000080e007819 */ /* 0x000fe200000006ff */
[----:B------:R-:W-:Y:S01]  /*02d0*/  IMAD.MOV.U32 R29, RZ, RZ, RZ ;  /* 0x000000ffff1d7224 */ /* 0x000fe200078e00ff */
[----:B------:R-:W0:Y:S01]  /*02e0*/  LDCU.64 UR8, c[0x4][URZ] ;  /* 0x01000000ff0877ac */ /* 0x000e220008000a00 */
[----:B------:R-:W-:Y:S01]  /*02f0*/  IMAD.MOV.U32 R18, RZ, RZ, RZ ;  /* 0x000000ffff127224 */ /* 0x000fe200078e00ff */
[----:B------:R-:W-:Y:S01]  /*0300*/  LOP3.LUT R31, R0, 0x80000000, RZ, 0xfc, !PT ;  /* 0x80000000001f7812 */ /* 0x000fe200078efcff */
[----:B------:R-:W-:Y:S01]  /*0310*/  UMOV UR5, URZ ;  /* 0x000000ff00057c82 */ /* 0x000fe20008000000 */
[----:B------:R-:W-:-:S05]  /*0320*/  UMOV UR4, URZ ;  /* 0x000000ff00047c82 */ /* 0x000fca0008000000 */
.L_x_2:
[----:B0-----:R-:W-:Y:S02]  /*0330*/  IMAD.U32 R16, RZ, RZ, UR8 ;  /* 0x00000008ff107e24 */ /* 0x001fe4000f8e00ff */
[----:B------:R-:W-:-:S05]  /*0340*/  IMAD.U32 R17, RZ, RZ, UR9 ;  /* 0x00000009ff117e24 */ /* 0x000fca000f8e00ff */
[----:B------:R-:W2:Y:S01]  /*0350*/  LDG.E.CONSTANT R16, desc[UR6][R16.64] ;  /* 0x0000000610107981 */ /* 0x000ea2000c1e9900 */
[----:B------:R-:W-:Y:S01]  /*0360*/  UIADD3 UR4, UPT, UPT, UR4, 0x1, URZ ;  /* 0x0000000104047890 */ /* 0x000fe2000fffe0ff */
[C---:B------:R-:W-:Y:S01]  /*0370*/  ISETP.EQ.AND P0, PT, R18.reuse, RZ, PT ;  /* 0x000000ff1200720c */ /* 0x040fe20003f02270 */
[----:B------:R-:W-:Y:S01]  /*0380*/  UIADD3 UR8, UP1, UPT, UR8, 0x4, URZ ;  /* 0x0000000408087890 */ /* 0x000fe2000ff3e0ff */
[C---:B------:R-:W-:Y:S01]  /*0390*/  ISETP.EQ.AND P1, PT, R18.reuse, 0x4, PT ;  /* 0x000000041200780c */ /* 0x040fe20003f22270 */
[----:B------:R-:W-:Y:S01]  /*03a0*/  UISETP.NE.AND UP0, UPT, UR4, 0x6, UPT ;  /* 0x000000060400788c */ /* 0x000fe2000bf05270 */
[C---:B------:R-:W-:Y:S01]  /*03b0*/  ISETP.EQ.AND P2, PT, R18.reuse, 0x8, PT ;  /* 0x000000081200780c */ /* 0x040fe20003f42270 */
[----:B------:R-:W-:Y:S01]  /*03c0*/  UIADD3.X UR9, UPT, UPT, URZ, UR9, URZ, UP1, !UPT ;  /* 0x00000009ff097290 */ /* 0x000fe20008ffe4ff */
[C---:B------:R-:W-:Y:S02]  /*03d0*/  ISETP.EQ.AND P3, PT, R18.reuse, 0xc, PT ;  /* 0x0000000c1200780c */ /* 0x040fe40003f62270 */
[----:B------:R-:W-:-:S02]  /*03e0*/  ISETP.EQ.AND P4, PT, R18, 0x10, PT ;  /* 0x000000101200780c */ /* 0x000fc40003f82270 */
[C---:B------:R-:W-:Y:S01]  /*03f0*/  ISETP.EQ.AND P5, PT, R18.reuse, 0x14, PT ;  /* 0x000000141200780c */ /* 0x040fe20003fa2270 */
[----:B------:R-:W-:Y:S02]  /*0400*/  VIADD R18, R18, 0x4 ;  /* 0x0000000412127836 */ /* 0x000fe40000000000 */
[----:B--2---:R-:W-:-:S03]  /*0410*/  IMAD.WIDE.U32 R22, R16, R31, RZ ;  /* 0x0000001f10167225 */ /* 0x004fc600078e00ff */
[----:B------:R-:W-:-:S04]  /*0420*/  IADD3 R0, P6, PT, R22, R29, RZ ;  /* 0x0000001d16007210 */ /* 0x000fc80007fde0ff */
[----:B------:R-:W-:Y:S01]  /*0430*/  IADD3.X R29, PT, PT, R23, UR5, RZ, P6, !PT ;  /* 0x00000005171d7c10 */ /* 0x000fe2000b7fe4ff */
[--C-:B------:R-:W-:Y:S01]  /*0440*/  @P0 IMAD.MOV.U32 R15, RZ, RZ, R0.reuse ;  /* 0x000000ffff0f0224 */ /* 0x100fe200078e0000 */
[----:B------:R-:W-:Y:S01]  /*0450*/  @P1 MOV R24, R0 ;  /* 0x0000000000181202 */ /* 0x000fe20000000f00 */
[--C-:B------:R-:W-:Y:S02]  /*0460*/  @P2 IMAD.MOV.U32 R25, RZ, RZ, R0.reuse ;  /* 0x000000ffff192224 */ /* 0x100fe400078e0000 */
[--C-:B------:R-:W-:Y:S02]  /*0470*/  @P3 IMAD.MOV.U32 R26, RZ, RZ, R0.reuse ;  /* 0x000000ffff1a3224 */ /* 0x100fe400078e0000 */
[--C-:B------:R-:W-:Y:S02]  /*0480*/  @P4 IMAD.MOV.U32 R27, RZ, RZ, R0.reuse ;  /* 0x000000ffff1b4224 */ /* 0x100fe400078e0000 */
[----:B------:R-:W-:Y:S01]  /*0490*/  @P5 IMAD.MOV.U32 R28, RZ, RZ, R0 ;  /* 0x000000ffff1c5224 */ /* 0x000fe200078e0000 */
[----:B------:R-:W-:Y:S06]  /*04a0*/  BRA.U UP0, `(.L_x_2) ;  /* 0xfffffffd00a07547 */ /* 0x000fec000b83ffff */
[----:B------:R-:W-:Y:S01]  /*04b0*/  SHF.R.U32.HI R16, RZ, 0x17, R14 ;  /* 0x00000017ff107819 */ /* 0x000fe2000001160e */
[----:B------:R-:W-:Y:S03]  /*04c0*/  BSSY.RECONVERGENT B1, `(.L_x_3) ;  /* 0x0000028000017945 */ /* 0x000fe60003800200 */
[C---:B------:R-:W-:Y:S02]  /*04d0*/  LOP3.LUT R0, R16.reuse, 0xe0, RZ, 0xc0, !PT ;  /* 0x000000e010007812 */ /* 0x040fe400078ec0ff */
[----:B------:R-:W-:Y:S02]  /*04e0*/  LOP3.LUT P6, RZ, R16, 0x1f, RZ, 0xc0, !PT ;  /* 0x0000001f10ff7812 */ /* 0x000fe400078cc0ff */
[----:B------:R-:W-:-:S04]  /*04f0*/  IADD3 R0, PT, PT, R0, -0x80, RZ ;  /* 0xffffff8000007810 */ /* 0x000fc80007ffe0ff */
[----:B------:R-:W-:-:S05]  /*0500*/  SHF.R.U32.HI R0, RZ, 0x5, R0 ;  /* 0x00000005ff007819 */ /* 0x000fca0000011600 */
[----:B------:R-:W-:-:S05]  /*0510*/  IMAD.U32 R22, R0, -0x4, RZ ;  /* 0xfffffffc00167824 */ /* 0x000fca00078e00ff */
[C---:B------:R-:W-:Y:S02]  /*0520*/  ISETP.EQ.AND P3, PT, R22.reuse, -0x18, PT ;  /* 0xffffffe81600780c */ /* 0x040fe40003f62270 */
[C---:B------:R-:W-:Y:S02]  /*0530*/  ISETP.EQ.AND P4, PT, R22.reuse, -0x14, PT ;  /* 0xffffffec1600780c */ /* 0x040fe40003f82270 */
[C---:B------:R-:W-:Y:S02]  /*0540*/  ISETP.EQ.AND P2, PT, R22.reuse, -0x10, PT ;  /* 0xfffffff01600780c */ /* 0x040fe40003f42270 */
[C---:B------:R-:W-:Y:S02]  /*0550*/  ISETP.EQ.AND P1, PT, R22.reuse, -0xc, PT ;  /* 0xfffffff41600780c */ /* 0x040fe40003f22270 */
[C---:B------:R-:W-:Y:S02]  /*0560*/  ISETP.EQ.AND P0, PT, R22.reuse, -0x8, PT ;  /* 0xfffffff81600780c */ /* 0x040fe40003f02270 */
[----:B------:R-:W-:-:S03]  /*0570*/  ISETP.EQ.AND P5, PT, R22, RZ, PT ;  /* 0x000000ff1600720c */ /* 0x000fc60003fa2270 */
[--C-:B------:R-:W-:Y:S01]  /*0580*/  @P3 IMAD.MOV.U32 R0, RZ, RZ, R15.reuse ;  /* 0x000000ffff003224 */ /* 0x100fe200078e000f */
[C---:B------:R-:W-:Y:S01]  /*0590*/  ISETP.EQ.AND P3, PT, R22.reuse, -0x4, PT ;  /* 0xfffffffc1600780c */ /* 0x040fe20003f62270 */
[----:B------:R-:W-:Y:S02]  /*05a0*/  @P4 IMAD.MOV.U32 R17, RZ, RZ, R15 ;  /* 0x000000ffff114224 */ /* 0x000fe400078e000f */
[----:B------:R-:W-:Y:S01]  /*05b0*/  @P4 IMAD.MOV.U32 R0, RZ, RZ, R24 ;  /* 0x000000ffff004224 */ /* 0x000fe200078e0018 */
[----:B------:R-:W-:Y:S01]  /*05c0*/  ISETP.EQ.AND P4, PT, R22, 0x4, PT ;  /* 0x000000041600780c */ /* 0x000fe20003f82270 */
[--C-:B------:R-:W-:Y:S01]  /*05d0*/  @P2 IMAD.MOV.U32 R0, RZ, RZ, R25.reuse ;  /* 0x000000ffff002224 */ /* 0x100fe200078e0019 */
[----:B------:R-:W-:Y:S01]  /*05e0*/  @P2 MOV R17, R24 ;  /* 0x0000001800112202 */ /* 0x000fe20000000f00 */
[----:B------:R-:W-:Y:S02]  /*05f0*/  @P1 IMAD.MOV.U32 R17, RZ, RZ, R25 ;  /* 0x000000ffff111224 */ /* 0x000fe400078e0019 */
[--C-:B------:R-:W-:Y:S01]  /*0600*/  @P1 IMAD.MOV.U32 R0, RZ, RZ, R26.reuse ;  /* 0x000000ffff001224 */ /* 0x100fe200078e001a */
[----:B------:R-:W-:Y:S01]  /*0610*/  @P0 MOV R0, R27 ;  /* 0x0000001b00000202 */ /* 0x000fe20000000f00 */
[----:B------:R-:W-:-:S02]  /*0620*/  @P0 IMAD.MOV.U32 R17, RZ, RZ, R26 ;  /* 0x000000ffff110224 */ /* 0x000fc400078e001a */
[----:B------:R-:W-:Y:S02]  /*0630*/  @P3 IMAD.MOV.U32 R17, RZ, RZ, R27 ;  /* 0x000000ffff113224 */ /* 0x000fe400078e001b */
[--C-:B------:R-:W-:Y:S02]  /*0640*/  @P3 IMAD.MOV.U32 R0, RZ, RZ, R28.reuse ;  /* 0x000000ffff003224 */ /* 0x100fe400078e001c */
[----:B------:R-:W-:Y:S01]  /*0650*/  @P5 IMAD.MOV.U32 R17, RZ, RZ, R28 ;  /* 0x000000ffff115224 */ /* 0x000fe200078e001c */
[----:B------:R-:W-:Y:S01]  /*0660*/  @P4 MOV R17, R29 ;  /* 0x0000001d00114202 */ /* 0x000fe20000000f00 */
[----:B------:R-:W-:Y:S01]  /*0670*/  @P5 IMAD.MOV.U32 R0, RZ, RZ, R29 ;  /* 0x000000ffff005224 */ /* 0x000fe200078e001d */
[----:B------:R-:W-:Y:S06]  /*0680*/  @!P6 BRA `(.L_x_4) ;  /* 0x00000000002ce947 */ /* 0x000fec0003800000 */
[----:B------:R-:W-:Y:S01]  /*0690*/  @P2 IMAD.MOV.U32 R18, RZ, RZ, R15 ;  /* 0x000000ffff122224 */ /* 0x000fe200078e000f */
[----:B------:R-:W-:Y:S01]  /*06a0*/  LOP3.LUT R16, R16, 0x1f, RZ, 0xc0, !PT ;  /* 0x0000001f10107812 */ /* 0x000fe200078ec0ff */
[----:B------:R-:W-:Y:S02]  /*06b0*/  @P1 IMAD.MOV.U32 R18, RZ, RZ, R24 ;  /* 0x000000ffff121224 */ /* 0x000fe400078e0018 */
[----:B------:R-:W-:Y:S01]  /*06c0*/  @P0 IMAD.MOV.U32 R18, RZ, RZ, R25 ;  /* 0x000000ffff120224 */ /* 0x000fe200078e0019 */
[----:B------:R-:W-:Y:S01]  /*06d0*/  ISETP.EQ.AND P0, PT, R22, 0x8, PT ;  /* 0x000000081600780c */ /* 0x000fe20003f02270 */
[----:B------:R-:W-:Y:S01]  /*06e0*/  @P3 IMAD.MOV.U32 R18, RZ, RZ, R26 ;  /* 0x000000ffff123224 */ /* 0x000fe200078e001a */
[----:B------:R-:W-:Y:S01]  /*06f0*/  @P5 MOV R18, R27 ;  /* 0x0000001b00125202 */ /* 0x000fe20000000f00 */
[----:B------:R-:W-:Y:S01]  /*0700*/  @P4 IMAD.MOV.U32 R18, RZ, RZ, R28 ;  /* 0x000000ffff124224 */ /* 0x000fe200078e001c */
[----:B------:R-:W-:-:S09]  /*0710*/  SHF.L.W.U32.HI R0, R17, R16, R0 ;  /* 0x0000001011007219 */ /* 0x000fd20000010e00 */
[----:B------:R-:W-:-:S05]  /*0720*/  @P0 IMAD.MOV.U32 R18, RZ, RZ, R29 ;  /* 0x000000ffff120224 */ /* 0x000fca00078e001d */
[----:B------:R-:W-:-:S07]  /*0730*/  SHF.L.W.U32.HI R17, R18, R16, R17 ;  /* 0x0000001012117219 */ /* 0x000fce0000010e11 */
.L_x_4:
[----:B------:R-:W-:Y:S05]  /*0740*/  BSYNC.RECONVERGENT B1 ;  /* 0x0000000000017941 */ /* 0x000fea0003800200 */
.L_x_3:
[C-C-:B------:R-:W-:Y:S01]  /*0750*/  SHF.L.W.U32.HI R29, R17.reuse, 0x2, R0.reuse ;  /* 0x00000002111d7819 */ /* 0x140fe20000010e00 */
[----:B------:R-:W-:Y:S01]  /*0760*/  IMAD.SHL.U32 R17, R17, 0x4, RZ ;  /* 0x0000000411117824 */ /* 0x000fe200078e00ff */
[----:B------:R-:W-:Y:S01]  /*0770*/  UMOV UR4, 0x54442d19 ;  /* 0x54442d1900047882 */ /* 0x000fe20000000000 */
[----:B------:R-:W-:Y:S01]  /*0780*/  UMOV UR5, 0x3bf921fb ;  /* 0x3bf921fb00057882 */ /* 0x000fe20000000000 */
[----:B------:R-:W-:Y:S02]  /*0790*/  SHF.R.S32.HI R18, RZ, 0x1f, R29 ;  /* 0x0000001fff127819 */ /* 0x000fe4000001141d */
[----:B------:R-:W-:Y:S02]  /*07a0*/  SHF.R.U32.HI R0, RZ, 0x1e, R0 ;  /* 0x0000001eff007819 */ /* 0x000fe40000011600 */
[C---:B------:R-:W-:Y:S02]  /*07b0*/  LOP3.LUT R16, R18.reuse, R17, RZ, 0x3c, !PT ;  /* 0x0000001112107212 */ /* 0x040fe400078e3cff */
[----:B------:R-:W-:-:S02]  /*07c0*/  LOP3.LUT R17, R18, R29, RZ, 0x3c, !PT ;  /* 0x0000001d12117212 */ /* 0x000fc400078e3cff */
[----:B------:R-:W-:Y:S02]  /*07d0*/  ISETP.GE.AND P0, PT, R14, RZ, PT ;  /* 0x000000ff0e00720c */ /* 0x000fe40003f06270 */
[C---:B------:R-:W-:Y:S02]  /*07e0*/  LOP3.LUT R18, R29.reuse, R14, RZ, 0x3c, !PT ;  /* 0x0000000e1d127212 */ /* 0x040fe400078e3cff */
[----:B------:R-:W0:Y:S01]  /*07f0*/  I2F.F64.S64 R16, R16 ;  /* 0x0000001000107312 */ /* 0x000e220000301c00 */
[----:B------:R-:W-:Y:S02]  /*0800*/  LEA.HI R0, R29, R0, RZ, 0x1 ;  /* 0x000000001d007211 */ /* 0x000fe400078f08ff */
[----:B------:R-:W-:-:S03]  /*0810*/  ISETP.GE.AND P1, PT, R18, RZ, PT ;  /* 0x000000ff1200720c */ /* 0x000fc60003f26270 */
[----:B------:R-:W-:-:S05]  /*0820*/  IMAD.MOV R18, RZ, RZ, -R0 ;  /* 0x000000ffff127224 */ /* 0x000fca00078e0a00 */
[----:B------:R-:W-:Y:S01]  /*0830*/  @!P0 MOV R0, R18 ;  /* 0x0000001200008202 */ /* 0x000fe20000000f00 */
[----:B0-----:R-:W-:-:S10]  /*0840*/  DMUL R22, R16, UR4 ;  /* 0x0000000410167c28 */ /* 0x001fd40008000000 */
[----:B------:R-:W0:Y:S02]  /*0850*/  F2F.F32.F64 R22, R22 ;  /* 0x0000001600167310 */ /* 0x000e240000301000 */
[----:B0-----:R-:W-:-:S07]  /*0860*/  FSEL R29, -R22, R22, !P1 ;  /* 0x00000016161d7208 */ /* 0x001fce0004800100 */
.L_x_1:
[----:B------:R-:W-:Y:S05]  /*0870*/  BSYNC.RECONVERGENT B0 ;  /* 0x0000000000007941 */ /* 0x000fea0003800200 */
.L_x_0:
[----:B------:R-:W2:Y:S01]  /*0880*/  LDG.E R22, desc[UR6][R4.64] ;  /* 0x0000000604167981 */ /* 0x000ea2000c1e1900 */
[----:B------:R-:W-:Y:S02]  /*0890*/  IMAD.MOV.U32 R16, RZ, RZ, 0x37cbac00 ;  /* 0x37cbac00ff107424 */ /* 0x000fe400078e00ff */
[----:B------:R-:W-:Y:S01]  /*08a0*/  FMUL R23, R29, R29 ;  /* 0x0000001d1d177220 */ /* 0x000fe20000400000 */
[C---:B------:R-:W-:Y:S01]  /*08b0*/  LOP3.LUT R17, R0.reuse, 0x1, RZ, 0xc0, !PT ;  /* 0x0000000100117812 */ /* 0x040fe200078ec0ff */
[----:B------:R-:W-:Y:S02]  /*08c0*/  VIADD R0, R0, 0x1 ;  /* 0x0000000100007836 */ /* 0x000fe40000000000 */
[----:B------:R-:W-:Y:S01]  /*08d0*/  FFMA R18, R23, R16, -0.0013887860113754868507 ;  /* 0xbab607ed17127423 */ /* 0x000fe20000000010 */
[----:B------:R-:W-:Y:S01]  /*08e0*/  ISETP.NE.U32.AND P0, PT, R17, 0x1, PT ;  /* 0x000000011100780c */ /* 0x000fe20003f05070 */
[----:B------:R-:W-:Y:S01]  /*08f0*/  IMAD.MOV.U32 R17, RZ, RZ, 0x3c0885e4 ;  /* 0x3c0885e4ff117424 */ /* 0x000fe200078e00ff */
[----:B------:R-:W-:-:S02]  /*0900*/  LOP3.LUT P1, RZ, R0, 0x2, RZ, 0xc0, !PT ;  /* 0x0000000200ff7812 */ /* 0x000fc4000782c0ff */
[----:B------:R-:W-:Y:S01]  /*0910*/  FSEL R30, R18, -0.00019574658654164522886, P0 ;  /* 0xb94d4153121e7808 */ /* 0x000fe20000000000 */
[----:B------:R-:W-:Y:S01]  /*0920*/  IMAD.MOV.U32 R18, RZ, RZ, 0x3e2aaaa8 ;  /* 0x3e2aaaa8ff127424 */ /* 0x000fe200078e00ff */
[----:B------:R-:W-:Y:S02]  /*0930*/  FSEL R32, R17, 0.041666727513074874878, !P0 ;  /* 0x3d2aaabb11207808 */ /* 0x000fe40004000000 */
[----:B------:R-:W-:Y:S02]  /*0940*/  FSEL R0, R29, 1, !P0 ;  /* 0x3f8000001d007808 */ /* 0x000fe40004000000 */
[----:B------:R-:W-:Y:S01]  /*0950*/  FSEL R31, -R18, -0.4999999701976776123, !P0 ;  /* 0xbeffffff121f7808 */ /* 0x000fe20004000100 */
[----:B------:R-:W-:-:S04]  /*0960*/  FFMA R30, R23, R30, R32 ;  /* 0x0000001e171e7223 */ /* 0x000fc80000000020 */
[C---:B------:R-:W-:Y:S01]  /*0970*/  FFMA R30, R23.reuse, R30, R31 ;  /* 0x0000001e171e7223 */ /* 0x040fe2000000001f */
[----:B------:R-:W-:-:S04]  /*0980*/  FFMA R23, R23, R0, RZ ;  /* 0x0000000017177223 */ /* 0x000fc800000000ff */
[----:B------:R-:W-:-:S04]  /*0990*/  FFMA R0, R23, R30, R0 ;  /* 0x0000001e17007223 */ /* 0x000fc80000000000 */
[----:B------:R-:W-:-:S04]  /*09a0*/  @P1 FADD R0, RZ, -R0 ;  /* 0x80000000ff001221 */ /* 0x000fc80000000000 */
[----:B--2--5:R-:W-:-:S05]  /*09b0*/  FFMA R21, R21, R0, R22 ;  /* 0x0000000015157223 */ /* 0x024fca0000000016 */
[----:B------:R0:W-:Y:S04]  /*09c0*/  STG.E desc[UR6][R4.64], R21 ;  /* 0x0000001504007986 */ /* 0x0001e8000c101906 */
[----:B------:R0:W5:Y:S01]  /*09d0*/  LDG.E R22, desc[UR6][R10.64+0xc] ;  /* 0x00000c060a167981 */ /* 0x000162000c1e1900 */
[----:B------:R-:W-:Y:S01]  /*09e0*/  FSETP.GE.AND P0, PT, |R14|, 105615, PT ;  /* 0x47ce47800e00780b */ /* 0x000fe20003f06200 */
[----:B------:R-:W-:-:S12]  /*09f0*/  BSSY.RECONVERGENT B0, `(.L_x_5) ;  /* 0x000005d000007945 */ /* 0x000fd80003800200 */
[----:B0-----:R-:W-:Y:S05]  /*0a00*/  @!P0 BRA `(.L_x_6) ;  /* 0x00000004006c8947 */ /* 0x001fea0003800000 */
[----:B------:R-:W-:-:S13]  /*0a10*/  FSETP.NEU.AND P0, PT, |R14|, +INF , PT ;  /* 0x7f8000000e00780b */ /* 0x000fda0003f0d200 */
[----:B------:R-:W-:Y:S01]  /*0a20*/  @!P0 FMUL R20, RZ, R14 ;  /* 0x0000000eff148220 */ /* 0x000fe20000400000 */
[----:B------:R-:W-:Y:S01]  /*0a30*/  @!P0 MOV R19, RZ ;  /* 0x000000ff00138202 */ /* 0x000fe20000000f00 */
[----:B------:R-:W-:Y:S06]  /*0a40*/  @!P0 BRA `(.L_x_6) ;  /* 0x00000004005c8947 */ /* 0x000fec0003800000 */
[----:B------:R-:W-:Y:S01]  /*0a50*/  IMAD.SHL.U32 R0, R14, 0x100, RZ ;  /* 0x000001000e007824 */ /* 0x000fe200078e00ff */
[----:B------:R-:W-:Y:S01]  /*0a60*/  UMOV UR4, URZ ;  /* 0x000000ff00047c82 */ /* 0x000fe20008000000 */
[----:B------:R-:W-:Y:S02]  /*0a70*/  IMAD.MOV.U32 R19, RZ, RZ, RZ ;  /* 0x000000ffff137224 */ /* 0x000fe400078e00ff */
[----:B------:R-:W-:Y:S01]  /*0a80*/  IMAD.MOV.U32 R23, RZ, RZ, RZ ;  /* 0x000000ffff177224 */ /* 0x000fe200078e00ff */
[----:B------:R-:W-:-:S07]  /*0a90*/  LOP3.LUT R29, R0, 0x80000000, RZ, 0xfc, !PT ;  /* 0x80000000001d7812 */ /* 0x000fce00078efcff */
.L_x_7:
[----:B------:R-:W0:Y:S02]  /*0aa0*/  LDC.64 R10, c[0x4][RZ] ;  /* 0x01000000ff0a7b82 */ /* 0x000e240000000a00 */
[----:B0-----:R-:W-:-:S06]  /*0ab0*/  IMAD.WIDE.U32 R10, R23, 0x4, R10 ;  /* 0x00000004170a7825 */ /* 0x001fcc00078e000a */
[----:B------:R-:W2:Y:S01]  /*0ac0*/  LDG.E.CONSTANT R10, desc[UR6][R10.64] ;  /* 0x000000060a0a7981 */ /* 0x000ea2000c1e9900 */
[C---:B------:R-:W-:Y:S01]  /*0ad0*/  IMAD.SHL.U32 R0, R23.reuse, 0x4, RZ ;  /* 0x0000000417007824 */ /* 0x040fe200078e00ff */
[----:B------:R-:W-:-:S04]  /*0ae0*/  IADD3 R23, PT, PT, R23, 0x1, RZ ;  /* 0x0000000117177810 */ /* 0x000fc80007ffe0ff */
[C---:B------:R-:W-:Y:S02]  /*0af0*/  ISETP.EQ.AND P0, PT, R0.reuse, RZ, PT ;  /* 0x000000ff0000720c */ /* 0x040fe40003f02270 */
[C---:B------:R-:W-:Y:S02]  /*0b00*/  ISETP.EQ.AND P5, PT, R0.reuse, 0x4, PT ;  /* 0x000000040000780c */ /* 0x040fe40003fa2270 */
[C---:B------:R-:W-:Y:S02]  /*0b10*/  ISETP.EQ.AND P4, PT, R0.reuse, 0x8, PT ;  /* 0x000000080000780c */ /* 0x040fe40003f82270 */
[C---:B------:R-:W-:Y:S02]  /*0b20*/  ISETP.EQ.AND P3, PT, R0.reuse, 0xc, PT ;  /* 0x0000000c0000780c */ /* 0x040fe40003f62270 */
[C---:B------:R-:W-:Y:S02]  /*0b30*/  ISETP.EQ.AND P2, PT, R0.reuse, 0x10, PT ;  /* 0x000000100000780c */ /* 0x040fe40003f42270 */
[----:B------:R-:W-:Y:S01]  /*0b40*/  ISETP.EQ.AND P1, PT, R0, 0x14, PT ;  /* 0x000000140000780c */ /* 0x000fe20003f22270 */
[----:B--2---:R-:W-:-:S03]  /*0b50*/  IMAD.WIDE.U32 R20, R10, R29, RZ ;  /* 0x0000001d0a147225 */ /* 0x004fc600078e00ff */
[----:B------:R-:W-:-:S04]  /*0b60*/  IADD3 R0, P6, PT, R20, R19, RZ ;  /* 0x0000001314007210 */ /* 0x000fc80007fde0ff */
[----:B------:R-:W-:Y:S01]  /*0b70*/  IADD3.X R19, PT, PT, R21, UR4, RZ, P6, !PT ;  /* 0x0000000415137c10 */ /* 0x000fe2000b7fe4ff */
[--C-:B------:R-:W-:Y:S01]  /*0b80*/  @P0 IMAD.MOV.U32 R15, RZ, RZ, R0.reuse ;  /* 0x000000ffff0f0224 */ /* 0x100fe200078e0000 */
[----:B------:R-:W-:Y:S01]  /*0b90*/  ISETP.NE.AND P6, PT, R23, 0x6, PT ;  /* 0x000000061700780c */ /* 0x000fe20003fc5270 */
[--C-:B------:R-:W-:Y:S01]  /*0ba0*/  @P5 IMAD.MOV.U32 R24, RZ, RZ, R0.reuse ;  /* 0x000000ffff185224 */ /* 0x100fe200078e0000 */
[----:B------:R-:W-:Y:S01]  /*0bb0*/  @P2 MOV R27, R0 ;  /* 0x00000000001b2202 */ /* 0x000fe20000000f00 */
[--C-:B------:R-:W-:Y:S02]  /*0bc0*/  @P4 IMAD.MOV.U32 R25, RZ, RZ, R0.reuse ;  /* 0x000000ffff194224 */ /* 0x100fe400078e0000 */
[--C-:B------:R-:W-:Y:S02]  /*0bd0*/  @P3 IMAD.MOV.U32 R26, RZ, RZ, R0.reuse ;  /* 0x000000ffff1a3224 */ /* 0x100fe400078e0000 */
[----:B------:R-:W-:-:S06]  /*0be0*/  @P1 IMAD.MOV.U32 R28, RZ, RZ, R0 ;  /* 0x000000ffff1c1224 */ /* 0x000fcc00078e0000 */
[----:B------:R-:W-:Y:S05]  /*0bf0*/  @P6 BRA `(.L_x_7) ;  /* 0xfffffffc00a86947 */ /* 0x000fea000383ffff */
[----:B------:R-:W-:Y:S01]  /*0c00*/  SHF.R.U32.HI R20, RZ, 0x17, R14 ;  /* 0x00000017ff147819 */ /* 0x000fe2000001160e */
[----:B------:R-:W-:Y:S03]  /*0c10*/  BSSY.RECONVERGENT B1, `(.L_x_8) ;  /* 0x0000028000017945 */ /* 0x000fe60003800200 */
[C---:B------:R-:W-:Y:S02]  /*0c20*/  LOP3.LUT R0, R20.reuse, 0xe0, RZ, 0xc0, !PT ;  /* 0x000000e014007812 */ /* 0x040fe400078ec0ff */
[----:B------:R-:W-:-:S03]  /*0c30*/  LOP3.LUT P6, RZ, R20, 0x1f, RZ, 0xc0, !PT ;  /* 0x0000001f14ff7812 */ /* 0x000fc600078cc0ff */
[----:B------:R-:W-:-:S05]  /*0c40*/  VIADD R0, R0, 0xffffff80 ;  /* 0xffffff8000007836 */ /* 0x000fca0000000000 */
[----:B------:R-:W-:-:S05]  /*0c50*/  SHF.R.U32.HI R0, RZ, 0x5, R0 ;  /* 0x00000005ff007819 */ /* 0x000fca0000011600 */
[----:B------:R-:W-:-:S05]  /*0c60*/  IMAD.U32 R21, R0, -0x4, RZ ;  /* 0xfffffffc00157824 */ /* 0x000fca00078e00ff */
[C---:B------:R-:W-:Y:S02]  /*0c70*/  ISETP.EQ.AND P3, PT, R21.reuse, -0x18, PT ;  /* 0xffffffe81500780c */ /* 0x040fe40003f62270 */
[C---:B------:R-:W-:Y:S02]  /*0c80*/  ISETP.EQ.AND P4, PT, R21.reuse, -0x14, PT ;  /* 0xffffffec1500780c */ /* 0x040fe40003f82270 */
[C---:B------:R-:W-:Y:S02]  /*0c90*/  ISETP.EQ.AND P2, PT, R21.reuse, -0x10, PT ;  /* 0xfffffff01500780c */ /* 0x040fe40003f42270 */
[C---:B------:R-:W-:Y:S02]  /*0ca0*/  ISETP.EQ.AND P1, PT, R21.reuse, -0xc, PT ;  /* 0xfffffff41500780c */ /* 0x040fe40003f22270 */
[C---:B------:R-:W-:Y:S02]  /*0cb0*/  ISETP.EQ.AND P0, PT, R21.reuse, -0x8, PT ;  /* 0xfffffff81500780c */ /* 0x040fe40003f02270 */
[----:B------:R-:W-:-:S03]  /*0cc0*/  ISETP.EQ.AND P5, PT, R21, 0x4, PT ;  /* 0x000000041500780c */ /* 0x000fc60003fa2270 */
[----:B------:R-:W-:Y:S01]  /*0cd0*/  @P3 IMAD.MOV.U32 R0, RZ, RZ, R15 ;  /* 0x000000ffff003224 */ /* 0x000fe200078e000f */
[C---:B------:R-:W-:Y:S01]  /*0ce0*/  ISETP.EQ.AND P3, PT, R21.reuse, -0x4, PT ;  /* 0xfffffffc1500780c */ /* 0x040fe20003f62270 */
[--C-:B------:R-:W-:Y:S01]  /*0cf0*/  @P4 IMAD.MOV.U32 R0, RZ, RZ, R24.reuse ;  /* 0x000000ffff004224 */ /* 0x100fe200078e0018 */
[----:B------:R-:W-:Y:S01]  /*0d00*/  @P4 MOV R10, R15 ;  /* 0x0000000f000a4202 */ /* 0x000fe20000000f00 */
[----:B------:R-:W-:Y:S01]  /*0d10*/  @P2 IMAD.MOV.U32 R10, RZ, RZ, R24 ;  /* 0x000000ffff0a2224 */ /* 0x000fe200078e0018 */
[----:B------:R-:W-:Y:S01]  /*0d20*/  ISETP.EQ.AND P4, PT, R21, RZ, PT ;  /* 0x000000ff1500720c */ /* 0x000fe20003f82270 */
[--C-:B------:R-:W-:Y:S01]  /*0d30*/  @P2 IMAD.MOV.U32 R0, RZ, RZ, R25.reuse ;  /* 0x000000ffff002224 */ /* 0x100fe200078e0019 */
[----:B------:R-:W-:Y:S01]  /*0d40*/  @P1 MOV R0, R26 ;  /* 0x0000001a00001202 */ /* 0x000fe20000000f00 */
[----:B------:R-:W-:Y:S02]  /*0d50*/  @P1 IMAD.MOV.U32 R10, RZ, RZ, R25 ;  /* 0x000000ffff0a1224 */ /* 0x000fe400078e0019 */
[----:B------:R-:W-:-:S02]  /*0d60*/  @P0 IMAD.MOV.U32 R10, RZ, RZ, R26 ;  /* 0x000000ffff0a0224 */ /* 0x000fc400078e001a */
[--C-:B------:R-:W-:Y:S02]  /*0d70*/  @P0 IMAD.MOV.U32 R0, RZ, RZ, R27.reuse ;  /* 0x000000ffff000224 */ /* 0x100fe400078e001b */
[----:B------:R-:W-:Y:S02]  /*0d80*/  @P3 IMAD.MOV.U32 R10, RZ, RZ, R27 ;  /* 0x000000ffff0a3224 */ /* 0x000fe400078e001b */
[----:B------:R-:W-:Y:S02]  /*0d90*/  @P3 IMAD.MOV.U32 R0, RZ, RZ, R28 ;  /* 0x000000ffff003224 */ /* 0x000fe400078e001c */
[----:B------:R-:W-:Y:S01]  /*0da0*/  @P4 MOV R10, R28 ;  /* 0x0000001c000a4202 */ /* 0x000fe20000000f00 */
[--C-:B------:R-:W-:Y:S02]  /*0db0*/  @P4 IMAD.MOV.U32 R0, RZ, RZ, R19.reuse ;  /* 0x000000ffff004224 */ /* 0x100fe400078e0013 */
[----:B------:R-:W-:Y:S01]  /*0dc0*/  @P5 IMAD.MOV.U32 R10, RZ, RZ, R19 ;  /* 0x000000ffff0a5224 */ /* 0x000fe200078e0013 */
[----:B------:R-:W-:Y:S06]  /*0dd0*/  @!P6 BRA `(.L_x_9) ;  /* 0x00000000002ce947 */ /* 0x000fec0003800000 */
[----:B------:R-:W-:Y:S02]  /*0de0*/  @P2 IMAD.MOV.U32 R11, RZ, RZ, R15 ;  /* 0x000000ffff0b2224 */ /* 0x000fe400078e000f */
[----:B------:R-:W-:Y:S01]  /*0df0*/  @P1 IMAD.MOV.U32 R11, RZ, RZ, R24 ;  /* 0x000000ffff0b1224 */ /* 0x000fe200078e0018 */
[----:B------:R-:W-:Y:S01]  /*0e00*/  @P0 MOV R11, R25 ;  /* 0x00000019000b0202 */ /* 0x000fe20000000f00 */
[----:B------:R-:W-:Y:S01]  /*0e10*/  @P3 IMAD.MOV.U32 R11, RZ, RZ, R26 ;  /* 0x000000ffff0b3224 */ /* 0x000fe200078e001a */
[----:B------:R-:W-:Y:S01]  /*0e20*/  ISETP.EQ.AND P0, PT, R21, 0x8, PT ;  /* 0x000000081500780c */ /* 0x000fe20003f02270 */
[----:B------:R-:W-:Y:S01]  /*0e30*/  @P4 IMAD.MOV.U32 R11, RZ, RZ, R27 ;  /* 0x000000ffff0b4224 */ /* 0x000fe200078e001b */
[----:B------:R-:W-:Y:S01]  /*0e40*/  LOP3.LUT R21, R20, 0x1f, RZ, 0xc0, !PT ;  /* 0x0000001f14157812 */ /* 0x000fe200078ec0ff */
[----:B------:R-:W-:-:S03]  /*0e50*/  @P5 IMAD.MOV.U32 R11, RZ, RZ, R28 ;  /* 0x000000ffff0b5224 */ /* 0x000fc600078e001c */
[----:B------:R-:W-:-:S07]  /*0e60*/  SHF.L.W.U32.HI R0, R10, R21, R0 ;  /* 0x000000150a007219 */ /* 0x000fce0000010e00 */
[----:B------:R-:W-:-:S05]  /*0e70*/  @P0 IMAD.MOV.U32 R11, RZ, RZ, R19 ;  /* 0x000000ffff0b0224 */ /* 0x000fca00078e0013 */
[----:B------:R-:W-:-:S07]  /*0e80*/  SHF.L.W.U32.HI R10, R11, R21, R10 ;  /* 0x000000150b0a7219 */ /* 0x000fce0000010e0a */
.L_x_9:
[----:B------:R-:W-:Y:S05]  /*0e90*/  BSYNC.RECONVERGENT B1 ;  /* 0x0000000000017941 */ /* 0x000fea0003800200 */
.L_x_8:
[C---:B------:R-:W-:Y:S01]  /*0ea0*/  SHF.L.W.U32.HI R19, R10.reuse, 0x2, R0 ;  /* 0x000000020a137819 */ /* 0x040fe20000010e00 */
[----:B------:R-:W-:Y:S01]  /*0eb0*/  UMOV UR4, 0x54442d19 ;  /* 0x54442d1900047882 */ /* 0x000fe20000000000 */
[----:B------:R-:W-:Y:S01]  /*0ec0*/  SHF.L.U32 R10, R10, 0x2, RZ ;  /* 0x000000020a0a7819 */ /* 0x000fe200000006ff */
[----:B------:R-:W-:Y:S01]  /*0ed0*/  UMOV UR5, 0x3bf921fb ;  /* 0x3bf921fb00057882 */ /* 0x000fe20000000000 */
[----:B------:R-:W-:Y:S02]  /*0ee0*/  SHF.R.S32.HI R11, RZ, 0x1f, R19 ;  /* 0x0000001fff0b7819 */ /* 0x000fe40000011413 */
[----:B------:R-:W-:Y:S02]  /*0ef0*/  ISETP.GE.AND P1, PT, R14, RZ, PT ;  /* 0x000000ff0e00720c */ /* 0x000fe40003f26270 */
[C---:B------:R-:W-:Y:S02]  /*0f00*/  LOP3.LUT R10, R11.reuse, R10, RZ, 0x3c, !PT ;  /* 0x0000000a0b0a7212 */ /* 0x040fe400078e3cff */
[----:B------:R-:W-:-:S02]  /*0f10*/  LOP3.LUT R11, R11, R19, RZ, 0x3c, !PT ;  /* 0x000000130b0b7212 */ /* 0x000fc400078e3cff */
[----:B------:R-:W-:Y:S02]  /*0f20*/  SHF.R.U32.HI R0, RZ, 0x1e, R0 ;  /* 0x0000001eff007819 */ /* 0x000fe40000011600 */
[C---:B------:R-:W-:Y:S02]  /*0f30*/  LOP3.LUT R14, R19.reuse, R14, RZ, 0x3c, !PT ;  /* 0x0000000e130e7212 */ /* 0x040fe400078e3cff */
[----:B------:R-:W0:Y:S01]  /*0f40*/  I2F.F64.S64 R10, R10 ;  /* 0x0000000a000a7312 */ /* 0x000e220000301c00 */
[----:B------:R-:W-:Y:S02]  /*0f50*/  LEA.HI R19, R19, R0, RZ, 0x1 ;  /* 0x0000000013137211 */ /* 0x000fe400078f08ff */
[----:B------:R-:W-:-:S03]  /*0f60*/  ISETP.GE.AND P0, PT, R14, RZ, PT ;  /* 0x000000ff0e00720c */ /* 0x000fc60003f06270 */
[----:B------:R-:W-:-:S04]  /*0f70*/  IMAD.MOV R0, RZ, RZ, -R19 ;  /* 0x000000ffff007224 */ /* 0x000fc800078e0a13 */
[----:B------:R-:W-:Y:S01]  /*0f80*/  @!P1 IMAD.MOV.U32 R19, RZ, RZ, R0 ;  /* 0x000000ffff139224 */ /* 0x000fe200078e0000 */
[----:B0-----:R-:W-:-:S10]  /*0f90*/  DMUL R30, R10, UR4 ;  /* 0x000000040a1e7c28 */ /* 0x001fd40008000000 */
[----:B------:R-:W0:Y:S02]  /*0fa0*/  F2F.F32.F64 R30, R30 ;  /* 0x0000001e001e7310 */ /* 0x000e240000301000 */
[----:B0-----:R-:W-:-:S07]  /*0fb0*/  FSEL R20, -R30, R30, !P0 ;  /* 0x0000001e1e147208 */ /* 0x001fce0004000100 */
.L_x_6:
[----:B------:R-:W-:Y:S05]  /*0fc0*/  BSYNC.RECONVERGENT B0 ;  /* 0x0000000000007941 */ /* 0x000fea0003800200 */
.L_x_5:
[----:B------:R-:W2:Y:S01]  /*0fd0*/  LDG.E R21, desc[UR6][R2.64] ;  /* 0x0000000602157981 */ /* 0x000ea2000c1e1900 */
[----:B------:R-:W-:Y:S01]  /*0fe0*/  FMUL R11, R20, R20 ;  /* 0x00000014140b7220 */ /* 0x000fe20000400000 */
[----:B------:R-:W-:Y:S01]  /*0ff0*/  LOP3.LUT R0, R19, 0x1, RZ, 0xc0, !PT ;  /* 0x0000000113007812 */ /* 0x000fe200078ec0ff */
[----:B------:R-:W-:Y:S01]  /*1000*/  VIADD R13, R13, 0x1 ;  /* 0x000000010d0d7836 */ /* 0x000fe20000000000 */
[----:B------:R-:W-:Y:S01]  /*1010*/  LOP3.LUT P1, RZ, R19, 0x2, RZ, 0xc0, !PT ;  /* 0x0000000213ff7812 */ /* 0x000fe2000782c0ff */
[----:B------:R-:W-:Y:S01]  /*1020*/  FFMA R16, R11, R16, -0.0013887860113754868507 ;  /* 0xbab607ed0b107423 */ /* 0x000fe20000000010 */
[----:B------:R-:W-:-:S04]  /*1030*/  ISETP.NE.U32.AND P0, PT, R0, 0x1, PT ;  /* 0x000000010000780c */ /* 0x000fc80003f05070 */
[----:B------:R-:W-:Y:S02]  /*1040*/  FSEL R0, R17, 0.041666727513074874878, P0 ;  /* 0x3d2aaabb11007808 */ /* 0x000fe40000000000 */
[----:B------:R-:W-:Y:S02]  /*1050*/  FSEL R16, R16, -0.00019574658654164522886, !P0 ;  /* 0xb94d415310107808 */ /* 0x000fe40004000000 */
[----:B------:R-:W-:-:S03]  /*1060*/  FSEL R17, -R18, -0.4999999701976776123, P0 ;  /* 0xbeffffff12117808 */ /* 0x000fc60000000100 */
[----:B------:R-:W-:Y:S01]  /*1070*/  FFMA R16, R11, R16, R0 ;  /* 0x000000100b107223 */ /* 0x000fe20000000000 */
[----:B------:R-:W-:Y:S02]  /*1080*/  FSEL R0, R20, 1, P0 ;  /* 0x3f80000014007808 */ /* 0x000fe40000000000 */
[----:B------:R-:W-:Y:S01]  /*1090*/  ISETP.NE.AND P0, PT, R13, 0x400, PT ;  /* 0x000004000d00780c */ /* 0x000fe20003f05270 */
[C---:B------:R-:W-:Y:S02]  /*10a0*/  FFMA R16, R11.reuse, R16, R17 ;  /* 0x000000100b107223 */ /* 0x040fe40000000011 */
[----:B------:R-:W-:-:S04]  /*10b0*/  FFMA R11, R11, R0, RZ ;  /* 0x000000000b0b7223 */ /* 0x000fc800000000ff */
[----:B------:R-:W-:-:S04]  /*10c0*/  FFMA R11, R11, R16, R0 ;  /* 0x000000100b0b7223 */ /* 0x000fc80000000000 */
[----:B------:R-:W-:-:S04]  /*10d0*/  @P1 FADD R11, RZ, -R11 ;  /* 0x8000000bff0b1221 */ /* 0x000fc80000000000 */
[----:B--2--5:R-:W-:-:S05]  /*10e0*/  FFMA R21, R22, R11, R21 ;  /* 0x0000000b16157223 */ /* 0x024fca0000000015 */
[----:B------:R0:W-:Y:S01]  /*10f0*/  STG.E desc[UR6][R2.64], R21 ;  /* 0x0000001502007986 */ /* 0x0001e2000c101906 */
[----:B------:R-:W-:Y:S05]  /*1100*/  @P0 BRA `(.L_x_10) ;  /* 0xffffffec00f40947 */ /* 0x000fea000383ffff */
[----:B------:R-:W-:Y:S05]  /*1110*/  EXIT ;  /* 0x000000000000794d */ /* 0x000fea0003800000 */
.L_x_11:
[----:B------:R-:W-:-:S00]  /*1120*/  BRA `(.L_x_11) ;  /* 0xfffffffc00fc7947 */ /* 0x000fc0000383ffff */
[----:B------:R-:W-:-:S00]  /*1130*/  NOP ;  /* 0x0000000000007918 */ /* 0x000fc00000000000 */
        /* <DEDUP_REMOVED lines=12> */
.L_x_13:


//--------------------- .text._Z17ComputePhiMag_GPUPfS_S_i --------------------------
	.section	.text._Z17ComputePhiMag_GPUPfS_S_i,"ax",@progbits
	.align	128
        .global         _Z17ComputePhiMag_GPUPfS_S_i
        .type           _Z17ComputePhiMag_GPUPfS_S_i,@function
        .size           _Z17ComputePhiMag_GPUPfS_S_i,(.L_x_14 - _Z17ComputePhiMag_GPUPfS_S_i)
        .other          _Z17ComputePhiMag_GPUPfS_S_i,@"STO_CUDA_ENTRY STV_DEFAULT"
_Z17ComputePhiMag_GPUPfS_S_i:
.text._Z17ComputePhiMag_GPUPfS_S_i:
[----:B------:R-:W-:Y:S01]  /*0000*/  LDC R1, c[0x0][0x37c] ;  /* 0x0000df00ff017b82 */ /* 0x000fe20000000800 */
[----:B------:R-:W0:Y:S01]  /*0010*/  S2R R9, SR_CTAID.X ;  /* 0x0000000000097919 */ /* 0x000e220000002500 */
[----:B------:R-:W1:Y:S01]  /*0020*/  LDCU UR4, c[0x0][0x398] ;  /* 0x00007300ff0477ac */ /* 0x000e620008000800 */
[----:B------:R-:W0:Y:S02]  /*0030*/  S2R R0, SR_TID.X ;  /* 0x0000000000007919 */ /* 0x000e240000002100 */
[----:B0-----:R-:W-:-:S04]  /*0040*/  LEA R9, R9, R0, 0x9 ;  /* 0x0000000009097211 */ /* 0x001fc800078e48ff */
[----:B-1----:R-:W-:-:S13]  /*0050*/  ISETP.GE.AND P0, PT, R9, UR4, PT ;  /* 0x0000000409007c0c */ /* 0x002fda000bf06270 */
[----:B------:R-:W-:Y:S05]  /*0060*/  @P0 EXIT ;  /* 0x000000000000094d */ /* 0x000fea0003800000 */
[----:B------:R-:W0:Y:S01]  /*0070*/  LDC.64 R4, c[0x0][0x388] ;  /* 0x0000e200ff047b82 */ /* 0x000e220000000a00 */
[----:B------:R-:W1:Y:S07]  /*0080*/  LDCU.64 UR4, c[0x0][0x358] ;  /* 0x00006b00ff0477ac */ /* 0x000e6e0008000a00 */
[----:B------:R-:W2:Y:S08]  /*0090*/  LDC.64 R2, c[0x0][0x380] ;  /* 0x0000e000ff027b82 */ /* 0x000eb00000000a00 */
[----:B------:R-:W3:Y:S01]  /*00a0*/  LDC.64 R6, c[0x0][0x390] ;  /* 0x0000e400ff067b82 */ /* 0x000ee20000000a00 */
[----:B0-----:R-:W-:-:S06]  /*00b0*/  IMAD.WIDE R4, R9, 0x4, R4 ;  /* 0x0000000409047825 */ /* 0x001fcc00078e0204 */
[----:B-1----:R-:W4:Y:S01]  /*00c0*/  LDG.E R4, desc[UR4][R4.64] ;  /* 0x0000000404047981 */ /* 0x002f22000c1e1900 */
[----:B--2---:R-:W-:-:S06]  /*00d0*/  IMAD.WIDE R2, R9, 0x4, R2 ;  /* 0x0000000409027825 */ /* 0x004fcc00078e0202 */
[----:B------:R-:W2:Y:S01]  /*00e0*/  LDG.E R2, desc[UR4][R2.64] ;  /* 0x0000000402027981 */ /* 0x000ea2000c1e1900 */
[----:B---3--:R-:W-:-:S04]  /*00f0*/  IMAD.WIDE R6, R9, 0x4, R6 ;  /* 0x0000000409067825 */ /* 0x008fc800078e0206 */
[----:B----4-:R-:W-:-:S04]  /*0100*/  FMUL R11, R4, R4 ;  /* 0x00000004040b7220 */ /* 0x010fc80000400000 */
[----:B--2---:R-:W-:-:S05]  /*0110*/  FFMA R11, R2, R2, R11 ;  /* 0x00000002020b7223 */ /* 0x004fca000000000b */
[----:B------:R-:W-:Y:S01]  /*0120*/  STG.E desc[UR4][R6.64], R11 ;  /* 0x0000000b06007986 */ /* 0x000fe2000c101904 */
[----:B------:R-:W-:Y:S05]  /*0130*/  EXIT ;  /* 0x000000000000794d */ /* 0x000fea0003800000 */
.L_x_12:
        /* <DEDUP_REMOVED lines=12> */
.L_x_14:


//--------------------- .nv.global.init           --------------------------
	.section	.nv.global.init,"aw",@progbits
	.align	4
.nv.global.init:
	.type		__cudart_i2opi_f,@object
	.size		__cudart_i2opi_f,(.L_0 - __cudart_i2opi_f)
__cudart_i2opi_f:
        /*0000*/ 	.byte	0x41, 0x90, 0x43, 0x3c, 0x99, 0x95, 0x62, 0xdb, 0xc0, 0xdd, 0x34, 0xf5, 0xd1, 0x57, 0x27, 0xfc
        /*0010*/ 	.byte	0x29, 0x15, 0x44, 0x4e, 0x6e, 0x83, 0xf9, 0xa2
.L_0:


//--------------------- .nv.shared.reserved.0     --------------------------
	.section	.nv.shared.reserved.0,"aw",@nobits
	.weak		__nv_reservedSMEM_offset_0_alias
	.size		__nv_reservedSMEM_offset_0_alias, 0, 64
	.other		__nv_reservedSMEM_offset_0_alias,@"STO_CUDA_RESERVED_SHARED STV_DEFAULT"
__nv_reservedSMEM_offset_0_alias:
	.zero		0
	.zero		64


//--------------------- .nv.constant0._Z12ComputeQ_GPUiiPfS_S_S_S_P7kValues --------------------------
	.section	.nv.constant0._Z12ComputeQ_GPUiiPfS_S_S_S_P7kValues,"a",@progbits
	.sectionflags	@""
	.align	4
.nv.constant0._Z12ComputeQ_GPUiiPfS_S_S_S_P7kValues:
	.zero		952


//--------------------- .nv.constant0._Z17ComputePhiMag_GPUPfS_S_i --------------------------
	.section	.nv.constant0._Z17ComputePhiMag_GPUPfS_S_i,"a",@progbits
	.sectionflags	@""
	.align	4
.nv.constant0._Z17ComputePhiMag_GPUPfS_S_i:
	.zero		924


//--------------------- SYMBOLS --------------------------

	.type		.nv.reservedSmem.offset0,@object
	.size		.nv.reservedSmem.offset0,0x4
